//
// Generated by NVIDIA NVVM Compiler
//
// Compiler Build ID: CL-36424714
// Cuda compilation tools, release 13.0, V13.0.88
// Based on NVVM 20.0.0
//

.version 9.0
.target sm_100
.address_size 64

	// .globl	_Z15transposeMatrixPKiS0_

.visible .entry _Z15transposeMatrixPKiS0_(
	.param .u64 .ptr .align 1 _Z15transposeMatrixPKiS0__param_0,
	.param .u64 .ptr .align 1 _Z15transposeMatrixPKiS0__param_1
)
{


	ret;

}


// ===== COMPILED SASS (sm_100) =====

	.target	sm_100

	.elftype	@"ET_EXEC"


//--------------------- .note.nv.tkinfo           --------------------------
	.section	.note.nv.tkinfo,"",@"SHT_NOTE"
	.sectionflags	@"SHF_NOTE_NV_TKINFO"
	.tkinfo
        /*0018*/ 	.word	0x00000002
        /*0030*/ 	.string	""
        /*0030*/ 	.string	"ptxas"
        /*0030*/ 	.string	"Cuda compilation tools, release 13.0, V13.0.88"
        /*0030*/ 	.string	"Build cuda_13.0.r13.0/compiler.36424714_0"
        /*0030*/ 	.string	"-arch sm_100 -m 64 "



//--------------------- .note.nv.cuinfo           --------------------------
	.section	.note.nv.cuinfo,"",@"SHT_NOTE"
	.sectionflags	@"SHF_NOTE_NV_CUINFO"
        /*0018*/ 	.short	0x0002
        /*001a*/ 	.short	0x0064
        /*001c*/ 	.short	0x0082
	.zero		2


//--------------------- .nv.info                  --------------------------
	.section	.nv.info,"",@"SHT_CUDA_INFO"
	.align	4


	//----- nvinfo : EIATTR_REGCOUNT
	.align		4
        /*0000*/ 	.byte	0x04, 0x2f
        /*0002*/ 	.short	(.L_1 - .L_0)
	.align		4
.L_0:
        /*0004*/ 	.word	index@(_Z15transposeMatrixPKiS0_)
        /*0008*/ 	.word	0x00000004


	//----- nvinfo : EIATTR_FRAME_SIZE
	.align		4
.L_1:
        /*000c*/ 	.byte	0x04, 0x11
        /*000e*/ 	.short	(.L_3 - .L_2)
	.align		4
.L_2:
        /*0010*/ 	.word	index@(_Z15transposeMatrixPKiS0_)
        /*0014*/ 	.word	0x00000000


	//----- nvinfo : EIATTR_MIN_STACK_SIZE
	.align		4
.L_3:
        /*0018*/ 	.byte	0x04, 0x12
        /*001a*/ 	.short	(.L_5 - .L_4)
	.align		4
.L_4:
        /*001c*/ 	.word	index@(_Z15transposeMatrixPKiS0_)
        /*0020*/ 	.word	0x00000000
.L_5:


//--------------------- .nv.compat                --------------------------
	.section	.nv.compat,"",@"SHT_CUDA_COMPAT_INFO"
	.align	4
        /*0000*/ 	.byte	0x02, 0x09, 0x00, 0x00, 0x02, 0x02, 0x01, 0x00, 0x02, 0x05, 0x05, 0x00, 0x03, 0x07, 0x01, 0x01
        /*0010*/ 	.byte	0x02, 0x03, 0x00, 0x00, 0x02, 0x06, 0x01, 0x00, 0x04, 0x0b, 0x08, 0x00, 0x09, 0x00, 0x00, 0x00
        /*0020*/ 	.byte	0x00, 0x00, 0x00, 0x00


//--------------------- .nv.info._Z15transposeMatrixPKiS0_ --------------------------
	.section	.nv.info._Z15transposeMatrixPKiS0_,"",@"SHT_CUDA_INFO"
	.sectionflags	@""
	.align	4


	//----- nvinfo : EIATTR_CUDA_API_VERSION
	.align		4
        /*0000*/ 	.byte	0x04, 0x37
        /*0002*/ 	.short	(.L_7 - .L_6)
.L_6:
        /*0004*/ 	.word	0x00000082


	//----- nvinfo : EIATTR_KPARAM_INFO
	.align		4
.L_7:
        /*0008*/ 	.byte	0x04, 0x17
        /*000a*/ 	.short	(.L_9 - .L_8)
.L_8:
        /*000c*/ 	.word	0x00000000
        /*0010*/ 	.short	0x0001
        /*0012*/ 	.short	0x0008
        /*0014*/ 	.byte	0x00, 0xf5, 0x21, 0x00


	//----- nvinfo : EIATTR_KPARAM_INFO
	.align		4
.L_9:
        /*0018*/ 	.byte	0x04, 0x17
        /*001a*/ 	.short	(.L_11 - .L_10)
.L_10:
        /*001c*/ 	.word	0x00000000
        /*0020*/ 	.short	0x0000
        /*0022*/ 	.short	0x0000
        /*0024*/ 	.byte	0x00, 0xf5, 0x21, 0x00


	//----- nvinfo : EIATTR_SPARSE_MMA_MASK
	.align		4
.L_11:
        /*0028*/ 	.byte	0x03, 0x50
        /*002a*/ 	.short	0x0000


	//----- nvinfo : EIATTR_MAXREG_COUNT
	.align		4
        /*002c*/ 	.byte	0x03, 0x1b
        /*002e*/ 	.short	0x00ff


	//----- nvinfo : EIATTR_MERCURY_ISA_VERSION
	.align		4
        /*0030*/ 	.byte	0x03, 0x5f
        /*0032*/ 	.short	0x0101


	//----- nvinfo : EIATTR_VRC_CTA_INIT_COUNT
	.align		4
        /*0034*/ 	.byte	0x02, 0x4a
	.zero		1
	.zero		1


	//----- nvinfo : EIATTR_EXIT_INSTR_OFFSETS
	.align		4
        /*0038*/ 	.byte	0x04, 0x1c
        /*003a*/ 	.short	(.L_13 - .L_12)


	//   ....[0]....
.L_12:
        /*003c*/ 	.word	0x00000010


	//----- nvinfo : EIATTR_CBANK_PARAM_SIZE
	.align		4
.L_13:
        /*0040*/ 	.byte	0x03, 0x19
        /*0042*/ 	.short	0x0010


	//----- nvinfo : EIATTR_PARAM_CBANK
	.align		4
        /*0044*/ 	.byte	0x04, 0x0a
        /*0046*/ 	.short	(.L_15 - .L_14)
	.align		4
.L_14:
        /*0048*/ 	.word	index@(.nv.constant0._Z15transposeMatrixPKiS0_)
        /*004c*/ 	.short	0x0380
        /*004e*/ 	.short	0x0010


	//----- nvinfo : EIATTR_SW_WAR
	.align		4
.L_15:
        /*0050*/ 	.byte	0x04, 0x36
        /*0052*/ 	.short	(.L_17 - .L_16)
.L_16:
        /*0054*/ 	.word	0x00000008
.L_17:


//--------------------- .nv.callgraph             --------------------------
	.section	.nv.callgraph,"",@"SHT_CUDA_CALLGRAPH"
	.align	4
	.sectionentsize	8
	.align		4
        /*0000*/ 	.word	0x00000000
	.align		4
        /*0004*/ 	.word	0xffffffff
	.align		4
        /*0008*/ 	.word	0x00000000
	.align		4
        /*000c*/ 	.word	0xfffffffe
	.align		4
        /*0010*/ 	.word	0x00000000
	.align		4
        /*0014*/ 	.word	0xfffffffd
	.align		4
        /*0018*/ 	.word	0x00000000
	.align		4
        /*001c*/ 	.word	0xfffffffc


//--------------------- .text._Z15transposeMatrixPKiS0_ --------------------------
	.section	.text._Z15transposeMatrixPKiS0_,"ax",@progbits
	.align	128
        .global         _Z15transposeMatrixPKiS0_
        .type           _Z15transposeMatrixPKiS0_,@function
        .size           _Z15transposeMatrixPKiS0_,(.L_x_1 - _Z15transposeMatrixPKiS0_)
        .other          _Z15transposeMatrixPKiS0_,@"STO_CUDA_ENTRY STV_DEFAULT"
_Z15transposeMatrixPKiS0_:
.text._Z15transposeMatrixPKiS0_:
[----:B------:R-:W-:Y:S01]  /*0000*/  LDC R1, c[0x0][0x37c] ;  /* 0x0000df00ff017b82 */ /* 0x000fe20000000800 */
[----:B------:R-:W-:Y:S05]  /*0010*/  EXIT ;  /* 0x000000000000794d */ /* 0x000fea0003800000 */
.L_x_0:
[----:B------:R-:W-:-:S00]  /*0020*/  BRA `(.L_x_0) ;  /* 0xfffffffc00fc7947 */ /* 0x000fc0000383ffff */
[----:B------:R-:W-:-:S00]  /*0030*/  NOP ;  /* 0x0000000000007918 */ /* 0x000fc00000000000 */
        /* <DEDUP_REMOVED lines=12> */
.L_x_1:


//--------------------- .nv.shared.reserved.0     --------------------------
	.section	.nv.shared.reserved.0,"aw",@nobits
	.weak		__nv_reservedSMEM_offset_0_alias
	.size		__nv_reservedSMEM_offset_0_alias, 0, 64
	.other		__nv_reservedSMEM_offset_0_alias,@"STO_CUDA_RESERVED_SHARED STV_DEFAULT"
__nv_reservedSMEM_offset_0_alias:
	.zero		0
	.zero		64


//--------------------- .nv.constant0._Z15transposeMatrixPKiS0_ --------------------------
	.section	.nv.constant0._Z15transposeMatrixPKiS0_,"a",@progbits
	.sectionflags	@""
	.align	4
.nv.constant0._Z15transposeMatrixPKiS0_:
	.zero		912


//--------------------- SYMBOLS --------------------------

	.type		.nv.reservedSmem.offset0,@object
	.size		.nv.reservedSmem.offset0,0x4
